	.headerflags	@"EF_CUDA_TEXMODE_UNIFIED EF_CUDA_64BIT_ADDRESS EF_CUDA_ACCELERATORS EF_CUDA_SM90 EF_CUDA_VIRTUAL_SM(EF_CUDA_SM90)"
	.elftype	@"ET_EXEC"


//--------------------- .nv.info                  --------------------------
	.section	.nv.info,"",@"SHT_CUDA_INFO"
	.align	4


	//----- nvinfo : EIATTR_REGCOUNT
	.align		4
        /*0000*/ 	.byte	0x04, 0x2f
        /*0002*/ 	.short	(.L_3 - .L_2)
	.align		4
.L_2:
        /*0004*/ 	.word	index@(triton_poi_fused__native_batch_norm_legit_no_training__unsafe_index_add_relu_22)
        /*0008*/ 	.word	0x00000022


	//----- nvinfo : EIATTR_MIN_STACK_SIZE
	.align		4
.L_3:
        /*000c*/ 	.byte	0x04, 0x12
        /*000e*/ 	.short	(.L_5 - .L_4)
	.align		4
.L_4:
        /*0010*/ 	.word	index@(triton_poi_fused__native_batch_norm_legit_no_training__unsafe_index_add_relu_22)
        /*0014*/ 	.word	0x00000000


	//----- nvinfo : EIATTR_FRAME_SIZE
	.align		4
.L_5:
        /*0018*/ 	.byte	0x04, 0x11
        /*001a*/ 	.short	(.L_7 - .L_6)
	.align		4
.L_6:
        /*001c*/ 	.word	index@(triton_poi_fused__native_batch_norm_legit_no_training__unsafe_index_add_relu_22)
        /*0020*/ 	.word	0x00000000


	//----- nvinfo : EIATTR_MIN_STACK_SIZE
	.align		4
.L_7:
        /*0024*/ 	.byte	0x04, 0x12
        /*0026*/ 	.short	(.L_9 - .L_8)
	.align		4
.L_8:
        /*0028*/ 	.word	index@(triton_poi_fused__native_batch_norm_legit_no_training__unsafe_index_add_relu_22)
        /*002c*/ 	.word	0x00000000
.L_9:


//--------------------- .nv.info.triton_poi_fused__native_batch_norm_legit_no_training__unsafe_index_add_relu_22 --------------------------
	.section	.nv.info.triton_poi_fused__native_batch_norm_legit_no_training__unsafe_index_add_relu_22,"",@"SHT_CUDA_INFO"
	.sectionflags	@""
	.align	4


	//----- nvinfo : EIATTR_CUDA_API_VERSION
	.align		4
        /*0000*/ 	.byte	0x04, 0x37
        /*0002*/ 	.short	(.L_11 - .L_10)
.L_10:
        /*0004*/ 	.word	0x0000007c


	//----- nvinfo : EIATTR_KPARAM_INFO
	.align		4
.L_11:
        /*0008*/ 	.byte	0x04, 0x17
        /*000a*/ 	.short	(.L_13 - .L_12)
.L_12:
        /*000c*/ 	.word	0x00000000
        /*0010*/ 	.short	0x001a
        /*0012*/ 	.short	0x00d0
        /*0014*/ 	.byte	0x00, 0xf0, 0x11, 0x00


	//----- nvinfo : EIATTR_KPARAM_INFO
	.align		4
.L_13:
        /*0018*/ 	.byte	0x04, 0x17
        /*001a*/ 	.short	(.L_15 - .L_14)
.L_14:
        /*001c*/ 	.word	0x00000000
        /*0020*/ 	.short	0x0019
        /*0022*/ 	.short	0x00c8
        /*0024*/ 	.byte	0x00, 0xf4, 0x21, 0x00


	//----- nvinfo : EIATTR_KPARAM_INFO
	.align		4
.L_15:
        /*0028*/ 	.byte	0x04, 0x17
        /*002a*/ 	.short	(.L_17 - .L_16)
.L_16:
        /*002c*/ 	.word	0x00000000
        /*0030*/ 	.short	0x0018
        /*0032*/ 	.short	0x00c0
        /*0034*/ 	.byte	0x00, 0xf4, 0x21, 0x00


	//----- nvinfo : EIATTR_KPARAM_INFO
	.align		4
.L_17:
        /*0038*/ 	.byte	0x04, 0x17
        /*003a*/ 	.short	(.L_19 - .L_18)
.L_18:
        /*003c*/ 	.word	0x00000000
        /*0040*/ 	.short	0x0017
        /*0042*/ 	.short	0x00b8
        /*0044*/ 	.byte	0x00, 0xf4, 0x21, 0x00


	//----- nvinfo : EIATTR_KPARAM_INFO
	.align		4
.L_19:
        /*0048*/ 	.byte	0x04, 0x17
        /*004a*/ 	.short	(.L_21 - .L_20)
.L_20:
        /*004c*/ 	.word	0x00000000
        /*0050*/ 	.short	0x0016
        /*0052*/ 	.short	0x00b0
        /*0054*/ 	.byte	0x00, 0xf4, 0x21, 0x00


	//----- nvinfo : EIATTR_KPARAM_INFO
	.align		4
.L_21:
        /*0058*/ 	.byte	0x04, 0x17
        /*005a*/ 	.short	(.L_23 - .L_22)
.L_22:
        /*005c*/ 	.word	0x00000000
        /*0060*/ 	.short	0x0015
        /*0062*/ 	.short	0x00a8
        /*0064*/ 	.byte	0x00, 0xf4, 0x21, 0x00


	//----- nvinfo : EIATTR_KPARAM_INFO
	.align		4
.L_23:
        /*0068*/ 	.byte	0x04, 0x17
        /*006a*/ 	.short	(.L_25 - .L_24)
.L_24:
        /*006c*/ 	.word	0x00000000
        /*0070*/ 	.short	0x0014
        /*0072*/ 	.short	0x00a0
        /*0074*/ 	.byte	0x00, 0xf4, 0x21, 0x00


	//----- nvinfo : EIATTR_KPARAM_INFO
	.align		4
.L_25:
        /*0078*/ 	.byte	0x04, 0x17
        /*007a*/ 	.short	(.L_27 - .L_26)
.L_26:
        /*007c*/ 	.word	0x00000000
        /*0080*/ 	.short	0x0013
        /*0082*/ 	.short	0x0098
        /*0084*/ 	.byte	0x00, 0xf4, 0x21, 0x00


	//----- nvinfo : EIATTR_KPARAM_INFO
	.align		4
.L_27:
        /*0088*/ 	.byte	0x04, 0x17
        /*008a*/ 	.short	(.L_29 - .L_28)
.L_28:
        /*008c*/ 	.word	0x00000000
        /*0090*/ 	.short	0x0012
        /*0092*/ 	.short	0x0090
        /*0094*/ 	.byte	0x00, 0xf4, 0x21, 0x00


	//----- nvinfo : EIATTR_KPARAM_INFO
	.align		4
.L_29:
        /*0098*/ 	.byte	0x04, 0x17
        /*009a*/ 	.short	(.L_31 - .L_30)
.L_30:
        /*009c*/ 	.word	0x00000000
        /*00a0*/ 	.short	0x0011
        /*00a2*/ 	.short	0x0088
        /*00a4*/ 	.byte	0x00, 0xf4, 0x21, 0x00


	//----- nvinfo : EIATTR_KPARAM_INFO
	.align		4
.L_31:
        /*00a8*/ 	.byte	0x04, 0x17
        /*00aa*/ 	.short	(.L_33 - .L_32)
.L_32:
        /*00ac*/ 	.word	0x00000000
        /*00b0*/ 	.short	0x0010
        /*00b2*/ 	.short	0x0080
        /*00b4*/ 	.byte	0x00, 0xf4, 0x21, 0x00


	//----- nvinfo : EIATTR_KPARAM_INFO
	.align		4
.L_33:
        /*00b8*/ 	.byte	0x04, 0x17
        /*00ba*/ 	.short	(.L_35 - .L_34)
.L_34:
        /*00bc*/ 	.word	0x00000000
        /*00c0*/ 	.short	0x000f
        /*00c2*/ 	.short	0x0078
        /*00c4*/ 	.byte	0x00, 0xf4, 0x21, 0x00


	//----- nvinfo : EIATTR_KPARAM_INFO
	.align		4
.L_35:
        /*00c8*/ 	.byte	0x04, 0x17
        /*00ca*/ 	.short	(.L_37 - .L_36)
.L_36:
        /*00cc*/ 	.word	0x00000000
        /*00d0*/ 	.short	0x000e
        /*00d2*/ 	.short	0x0070
        /*00d4*/ 	.byte	0x00, 0xf4, 0x21, 0x00


	//----- nvinfo : EIATTR_KPARAM_INFO
	.align		4
.L_37:
        /*00d8*/ 	.byte	0x04, 0x17
        /*00da*/ 	.short	(.L_39 - .L_38)
.L_38:
        /*00dc*/ 	.word	0x00000000
        /*00e0*/ 	.short	0x000d
        /*00e2*/ 	.short	0x0068
        /*00e4*/ 	.byte	0x00, 0xf4, 0x21, 0x00


	//----- nvinfo : EIATTR_KPARAM_INFO
	.align		4
.L_39:
        /*00e8*/ 	.byte	0x04, 0x17
        /*00ea*/ 	.short	(.L_41 - .L_40)
.L_40:
        /*00ec*/ 	.word	0x00000000
        /*00f0*/ 	.short	0x000c
        /*00f2*/ 	.short	0x0060
        /*00f4*/ 	.byte	0x00, 0xf4, 0x21, 0x00


	//----- nvinfo : EIATTR_KPARAM_INFO
	.align		4
.L_41:
        /*00f8*/ 	.byte	0x04, 0x17
        /*00fa*/ 	.short	(.L_43 - .L_42)
.L_42:
        /*00fc*/ 	.word	0x00000000
        /*0100*/ 	.short	0x000b
        /*0102*/ 	.short	0x0058
        /*0104*/ 	.byte	0x00, 0xf4, 0x21, 0x00


	//----- nvinfo : EIATTR_KPARAM_INFO
	.align		4
.L_43:
        /*0108*/ 	.byte	0x04, 0x17
        /*010a*/ 	.short	(.L_45 - .L_44)
.L_44:
        /*010c*/ 	.word	0x00000000
        /*0110*/ 	.short	0x000a
        /*0112*/ 	.short	0x0050
        /*0114*/ 	.byte	0x00, 0xf4, 0x21, 0x00


	//----- nvinfo : EIATTR_KPARAM_INFO
	.align		4
.L_45:
        /*0118*/ 	.byte	0x04, 0x17
        /*011a*/ 	.short	(.L_47 - .L_46)
.L_46:
        /*011c*/ 	.word	0x00000000
        /*0120*/ 	.short	0x0009
        /*0122*/ 	.short	0x0048
        /*0124*/ 	.byte	0x00, 0xf4, 0x21, 0x00


	//----- nvinfo : EIATTR_KPARAM_INFO
	.align		4
.L_47:
        /*0128*/ 	.byte	0x04, 0x17
        /*012a*/ 	.short	(.L_49 - .L_48)
.L_48:
        /*012c*/ 	.word	0x00000000
        /*0130*/ 	.short	0x0008
        /*0132*/ 	.short	0x0040
        /*0134*/ 	.byte	0x00, 0xf4, 0x21, 0x00


	//----- nvinfo : EIATTR_KPARAM_INFO
	.align		4
.L_49:
        /*0138*/ 	.byte	0x04, 0x17
        /*013a*/ 	.short	(.L_51 - .L_50)
.L_50:
        /*013c*/ 	.word	0x00000000
        /*0140*/ 	.short	0x0007
        /*0142*/ 	.short	0x0038
        /*0144*/ 	.byte	0x00, 0xf4, 0x21, 0x00


	//----- nvinfo : EIATTR_KPARAM_INFO
	.align		4
.L_51:
        /*0148*/ 	.byte	0x04, 0x17
        /*014a*/ 	.short	(.L_53 - .L_52)
.L_52:
        /*014c*/ 	.word	0x00000000
        /*0150*/ 	.short	0x0006
        /*0152*/ 	.short	0x0030
        /*0154*/ 	.byte	0x00, 0xf4, 0x21, 0x00


	//----- nvinfo : EIATTR_KPARAM_INFO
	.align		4
.L_53:
        /*0158*/ 	.byte	0x04, 0x17
        /*015a*/ 	.short	(.L_55 - .L_54)
.L_54:
        /*015c*/ 	.word	0x00000000
        /*0160*/ 	.short	0x0005
        /*0162*/ 	.short	0x0028
        /*0164*/ 	.byte	0x00, 0xf4, 0x21, 0x00


	//----- nvinfo : EIATTR_KPARAM_INFO
	.align		4
.L_55:
        /*0168*/ 	.byte	0x04, 0x17
        /*016a*/ 	.short	(.L_57 - .L_56)
.L_56:
        /*016c*/ 	.word	0x00000000
        /*0170*/ 	.short	0x0004
        /*0172*/ 	.short	0x0020
        /*0174*/ 	.byte	0x00, 0xf4, 0x21, 0x00


	//----- nvinfo : EIATTR_KPARAM_INFO
	.align		4
.L_57:
        /*0178*/ 	.byte	0x04, 0x17
        /*017a*/ 	.short	(.L_59 - .L_58)
.L_58:
        /*017c*/ 	.word	0x00000000
        /*0180*/ 	.short	0x0003
        /*0182*/ 	.short	0x0018
        /*0184*/ 	.byte	0x00, 0xf4, 0x21, 0x00


	//----- nvinfo : EIATTR_KPARAM_INFO
	.align		4
.L_59:
        /*0188*/ 	.byte	0x04, 0x17
        /*018a*/ 	.short	(.L_61 - .L_60)
.L_60:
        /*018c*/ 	.word	0x00000000
        /*0190*/ 	.short	0x0002
        /*0192*/ 	.short	0x0010
        /*0194*/ 	.byte	0x00, 0xf4, 0x21, 0x00


	//----- nvinfo : EIATTR_KPARAM_INFO
	.align		4
.L_61:
        /*0198*/ 	.byte	0x04, 0x17
        /*019a*/ 	.short	(.L_63 - .L_62)
.L_62:
        /*019c*/ 	.word	0x00000000
        /*01a0*/ 	.short	0x0001
        /*01a2*/ 	.short	0x0008
        /*01a4*/ 	.byte	0x00, 0xf4, 0x21, 0x00


	//----- nvinfo : EIATTR_KPARAM_INFO
	.align		4
.L_63:
        /*01a8*/ 	.byte	0x04, 0x17
        /*01aa*/ 	.short	(.L_65 - .L_64)
.L_64:
        /*01ac*/ 	.word	0x00000000
        /*01b0*/ 	.short	0x0000
        /*01b2*/ 	.short	0x0000
        /*01b4*/ 	.byte	0x00, 0xf4, 0x21, 0x00


	//----- nvinfo : EIATTR_SPARSE_MMA_MASK
	.align		4
.L_65:
        /*01b8*/ 	.byte	0x03, 0x50
        /*01ba*/ 	.short	0x0000


	//----- nvinfo : EIATTR_MAXREG_COUNT
	.align		4
        /*01bc*/ 	.byte	0x03, 0x1b
        /*01be*/ 	.short	0x00ff


	//----- nvinfo : EIATTR_EXIT_INSTR_OFFSETS
	.align		4
        /*01c0*/ 	.byte	0x04, 0x1c
        /*01c2*/ 	.short	(.L_67 - .L_66)


	//   ....[0]....
.L_66:
        /*01c4*/ 	.word	0x00000fd0


	//----- nvinfo : EIATTR_REQNTID
	.align		4
.L_67:
        /*01c8*/ 	.byte	0x04, 0x10
        /*01ca*/ 	.short	(.L_69 - .L_68)
.L_68:
        /*01cc*/ 	.word	0x00000080
        /*01d0*/ 	.word	0x00000001
        /*01d4*/ 	.word	0x00000001


	//----- nvinfo : EIATTR_CBANK_PARAM_SIZE
	.align		4
.L_69:
        /*01d8*/ 	.byte	0x03, 0x19
        /*01da*/ 	.short	0x00d4


	//----- nvinfo : EIATTR_PARAM_CBANK
	.align		4
        /*01dc*/ 	.byte	0x04, 0x0a
        /*01de*/ 	.short	(.L_71 - .L_70)
	.align		4
.L_70:
        /*01e0*/ 	.word	index@(.nv.constant0.triton_poi_fused__native_batch_norm_legit_no_training__unsafe_index_add_relu_22)
        /*01e4*/ 	.short	0x0210
        /*01e6*/ 	.short	0x00d4


	//----- nvinfo : EIATTR_SW_WAR
	.align		4
.L_71:
        /*01e8*/ 	.byte	0x04, 0x36
        /*01ea*/ 	.short	(.L_73 - .L_72)
.L_72:
        /*01ec*/ 	.word	0x00000008
.L_73:


//--------------------- .nv.callgraph             --------------------------
	.section	.nv.callgraph,"",@"SHT_CUDA_CALLGRAPH"
	.align	4
	.sectionentsize	8
	.align		4
        /*0000*/ 	.word	0x00000000
	.align		4
        /*0004*/ 	.word	0xffffffff
	.align		4
        /*0008*/ 	.word	0x00000000
	.align		4
        /*000c*/ 	.word	0xfffffffe
	.align		4
        /*0010*/ 	.word	0x00000000
	.align		4
        /*0014*/ 	.word	0xfffffffd
	.align		4
        /*0018*/ 	.word	0x00000000
	.align		4
        /*001c*/ 	.word	0xfffffffc


//--------------------- .nv.constant4             --------------------------
	.section	.nv.constant4,"a",@progbits
	.align	8
	.align		8
.nv.constant4:
        /*0000*/ 	.dword	_$_str
	.align		8
        /*0008*/ 	.dword	_$_str_$_2


//--------------------- .text.triton_poi_fused__native_batch_norm_legit_no_training__unsafe_index_add_relu_22 --------------------------
	.section	.text.triton_poi_fused__native_batch_norm_legit_no_training__unsafe_index_add_relu_22,"ax",@progbits
	.align	128
        .global         triton_poi_fused__native_batch_norm_legit_no_training__unsafe_index_add_relu_22
        .type           triton_poi_fused__native_batch_norm_legit_no_training__unsafe_index_add_relu_22,@function
        .size           triton_poi_fused__native_batch_norm_legit_no_training__unsafe_index_add_relu_22,(.L_x_1 - triton_poi_fused__native_batch_norm_legit_no_training__unsafe_index_add_relu_22)
        .other          triton_poi_fused__native_batch_norm_legit_no_training__unsafe_index_add_relu_22,@"STO_CUDA_ENTRY STV_DEFAULT"
triton_poi_fused__native_batch_norm_legit_no_training__unsafe_index_add_relu_22:
.text.triton_poi_fused__native_batch_norm_legit_no_training__unsafe_index_add_relu_22:
[----:B------:R-:W-:Y:S01]  /*0000*/  LDC R1, c[0x0][0x28] ;  /* 0x00000a00ff017b82 */ /* 0x000fe20000000800 */
[----:B------:R-:W1:Y:S07]  /*0010*/  S2R R2, SR_TID.X ;  /* 0x0000000000027919 */ /* 0x000e6e0000002100 */
[----:B------:R-:W2:Y:S01]  /*0020*/  LDC.64 R12, c[0x0][0x248] ;  /* 0x00009200ff0c7b82 */ /* 0x000ea20000000a00 */
[----:B------:R-:W-:Y:S01]  /*0030*/  ULDC.64 UR4, c[0x0][0x208] ;  /* 0x0000820000047ab9 */ /* 0x000fe20000000a00 */
[----:B------:R-:W-:Y:S01]  /*0040*/  ULDC.64 UR6, c[0x0][0x250] ;  /* 0x0000940000067ab9 */ /* 0x000fe20000000a00 */
[----:B------:R-:W3:Y:S05]  /*0050*/  S2R R0, SR_CTAID.X ;  /* 0x0000000000007919 */ /* 0x000eea0000002500 */
[----:B------:R-:W4:Y:S08]  /*0060*/  LDC.64 R16, c[0x0][0x278] ;  /* 0x00009e00ff107b82 */ /* 0x000f300000000a00 */
[----:B------:R-:W5:Y:S01]  /*0070*/  LDC.64 R8, c[0x0][0x2a8] ;  /* 0x0000aa00ff087b82 */ /* 0x000f620000000a00 */
[----:B-1----:R-:W-:-:S04]  /*0080*/  SHF.L.U32 R2, R2, 0x1, RZ ;  /* 0x0000000102027819 */ /* 0x002fc800000006ff */
[----:B------:R-:W-:-:S04]  /*0090*/  LOP3.LUT R5, R2, 0xfe, RZ, 0xc0, !PT ;  /* 0x000000fe02057812 */ /* 0x000fc800078ec0ff */
[----:B---3--:R-:W-:-:S04]  /*00a0*/  LEA R5, R0, R5, 0x8 ;  /* 0x0000000500057211 */ /* 0x008fc800078e40ff */
[----:B------:R-:W-:-:S04]  /*00b0*/  SHF.R.S32.HI R2, RZ, 0x1f, R5 ;  /* 0x0000001fff027819 */ /* 0x000fc80000011405 */
[----:B------:R-:W-:-:S04]  /*00c0*/  LEA.HI R4, R2, R5, RZ, 0x4 ;  /* 0x0000000502047211 */ /* 0x000fc800078f20ff */
[----:B------:R-:W-:Y:S02]  /*00d0*/  SHF.R.S32.HI R21, RZ, 0x4, R4 ;  /* 0x00000004ff157819 */ /* 0x000fe40000011404 */
[----:B------:R-:W-:Y:S02]  /*00e0*/  LOP3.LUT R4, R4, 0xfffffff0, RZ, 0xc0, !PT ;  /* 0xfffffff004047812 */ /* 0x000fe400078ec0ff */
[----:B------:R-:W-:-:S04]  /*00f0*/  LEA.HI R2, R21, R21, RZ, 0x4 ;  /* 0x0000001515027211 */ /* 0x000fc800078f20ff */
[----:B------:R-:W-:-:S05]  /*0100*/  LOP3.LUT R2, R2, 0xfffffff0, RZ, 0xc0, !PT ;  /* 0xfffffff002027812 */ /* 0x000fca00078ec0ff */
[----:B------:R-:W-:-:S04]  /*0110*/  IMAD.IADD R21, R21, 0x1, -R2 ;  /* 0x0000000115157824 */ /* 0x000fc800078e0a02 */
[----:B--2---:R-:W-:Y:S01]  /*0120*/  IMAD.WIDE R2, R21, 0x8, R12 ;  /* 0x0000000815027825 */ /* 0x004fe200078e020c */
[----:B------:R-:W-:-:S05]  /*0130*/  IADD3 R11, R5, -R4, RZ ;  /* 0x80000004050b7210 */ /* 0x000fca0007ffe0ff */
[----:B------:R-:W2:Y:S01]  /*0140*/  LDG.E.EL.64 R2, desc[UR4][R2.64] ;  /* 0x0000000402027981 */ /* 0x000ea2000c2e1b00 */
[----:B------:R-:W-:-:S06]  /*0150*/  IMAD.WIDE R12, R11, 0x8, R12 ;  /* 0x000000080b0c7825 */ /* 0x000fcc00078e020c */
[----:B------:R-:W3:Y:S01]  /*0160*/  LDG.E.EL.128 R12, desc[UR4][R12.64] ;  /* 0x000000040c0c7981 */ /* 0x000ee2000c2e1d00 */
[----:B----4-:R-:W-:-:S06]  /*0170*/  IMAD.WIDE R6, R21, 0x8, R16 ;  /* 0x0000000815067825 */ /* 0x010fcc00078e0210 */
[----:B------:R-:W4:Y:S01]  /*0180*/  LDG.E.EL.64 R6, desc[UR4][R6.64] ;  /* 0x0000000406067981 */ /* 0x000f22000c2e1b00 */
[----:B------:R-:W-:-:S04]  /*0190*/  IMAD.WIDE R16, R11, 0x8, R16 ;  /* 0x000000080b107825 */ /* 0x000fc800078e0210 */
[--C-:B-----5:R-:W-:Y:S02]  /*01a0*/  IMAD.WIDE R22, R21, 0x8, R8.reuse ;  /* 0x0000000815167825 */ /* 0x120fe400078e0208 */
[----:B------:R-:W5:Y:S04]  /*01b0*/  LDG.E.EL.128 R16, desc[UR4][R16.64] ;  /* 0x0000000410107981 */ /* 0x000f68000c2e1d00 */
[----:B------:R-:W4:Y:S01]  /*01c0*/  LDG.E.EL.64 R22, desc[UR4][R22.64] ;  /* 0x0000000416167981 */ /* 0x000f22000c2e1b00 */
[----:B------:R-:W-:-:S06]  /*01d0*/  IMAD.WIDE R8, R11, 0x8, R8 ;  /* 0x000000080b087825 */ /* 0x000fcc00078e0208 */
[----:B------:R-:W5:Y:S01]  /*01e0*/  LDG.E.EL.128 R8, desc[UR4][R8.64] ;  /* 0x0000000408087981 */ /* 0x000f62000c2e1d00 */
[----:B------:R-:W-:Y:S02]  /*01f0*/  SHF.R.S32.HI R0, RZ, 0x17, R0 ;  /* 0x00000017ff007819 */ /* 0x000fe40000011400 */
[----:B--2---:R-:W-:-:S04]  /*0200*/  SHF.R.U32.HI R21, RZ, 0x1c, R3 ;  /* 0x0000001cff157819 */ /* 0x004fc80000011603 */
[----:B------:R-:W-:Y:S02]  /*0210*/  LOP3.LUT R21, R21, 0x8, RZ, 0xc0, !PT ;  /* 0x0000000815157812 */ /* 0x000fe400078ec0ff */
[C---:B---3--:R-:W-:Y:S02]  /*0220*/  LEA R30, P1, R12.reuse, UR6, 0x2 ;  /* 0x000000060c1e7c11 */ /* 0x048fe4000f8210ff */
[----:B------:R-:W-:Y:S02]  /*0230*/  IADD3 R4, P0, R2, R21, RZ ;  /* 0x0000001502047210 */ /* 0x000fe40007f1e0ff */
[--C-:B------:R-:W-:Y:S02]  /*0240*/  SHF.R.U32.HI R31, RZ, 0x1a, R13.reuse ;  /* 0x0000001aff1f7819 */ /* 0x100fe4000001160d */
[----:B------:R-:W-:Y:S01]  /*0250*/  LEA.HI.X R13, R12, UR7, R13, 0x2, P1 ;  /* 0x000000070c0d7c11 */ /* 0x000fe200088f140d */
[----:B------:R-:W-:Y:S01]  /*0260*/  IMAD.X R21, RZ, RZ, R3, P0 ;  /* 0x000000ffff157224 */ /* 0x000fe200000e0603 */
[----:B------:R-:W-:-:S02]  /*0270*/  SHF.R.U32.HI R12, RZ, 0x1a, R15 ;  /* 0x0000001aff0c7819 */ /* 0x000fc4000001160f */
[----:B------:R-:W-:Y:S02]  /*0280*/  LEA R3, P0, R14, UR6, 0x2 ;  /* 0x000000060e037c11 */ /* 0x000fe4000f8010ff */
[C---:B------:R-:W-:Y:S02]  /*0290*/  SHF.L.U64.HI R2, R4.reuse, 0x5, R21 ;  /* 0x0000000504027819 */ /* 0x040fe40000010215 */
[----:B------:R-:W-:Y:S02]  /*02a0*/  SHF.L.U32 R21, R4, 0x5, RZ ;  /* 0x0000000504157819 */ /* 0x000fe400000006ff */
[----:B------:R-:W-:Y:S02]  /*02b0*/  LOP3.LUT R12, R12, 0x20, RZ, 0xc0, !PT ;  /* 0x000000200c0c7812 */ /* 0x000fe400078ec0ff */
[----:B------:R-:W-:Y:S02]  /*02c0*/  LOP3.LUT R31, R31, 0x20, RZ, 0xc0, !PT ;  /* 0x000000201f1f7812 */ /* 0x000fe400078ec0ff */
[----:B----4-:R-:W-:-:S02]  /*02d0*/  SHF.R.U32.HI R4, RZ, 0x1d, R7 ;  /* 0x0000001dff047819 */ /* 0x010fc40000011607 */
[----:B------:R-:W-:Y:S01]  /*02e0*/  LEA.HI.X R15, R14, UR7, R15, 0x2, P0 ;  /* 0x000000070e0f7c11 */ /* 0x000fe200080f140f */
[----:B------:R-:W-:Y:S01]  /*02f0*/  ULDC.64 UR6, c[0x0][0x280] ;  /* 0x0000a00000067ab9 */ /* 0x000fe20000000a00 */
[C---:B------:R-:W-:Y:S02]  /*0300*/  IADD3 R12, P2, P3, R21.reuse, R3, R12 ;  /* 0x00000003150c7210 */ /* 0x040fe40007b5e00c */
[----:B------:R-:W-:Y:S02]  /*0310*/  IADD3 R30, P0, P1, R21, R30, R31 ;  /* 0x0000001e151e7210 */ /* 0x000fe4000791e01f */
[----:B------:R-:W-:Y:S02]  /*0320*/  LOP3.LUT R3, R4, 0x4, RZ, 0xc0, !PT ;  /* 0x0000000404037812 */ /* 0x000fe400078ec0ff */
[----:B------:R-:W-:Y:S02]  /*0330*/  SGXT R4, R0, 0x1 ;  /* 0x000000010004781a */ /* 0x000fe40000000200 */
[----:B------:R-:W-:-:S02]  /*0340*/  IADD3.X R31, R2, R13, RZ, P0, P1 ;  /* 0x0000000d021f7210 */ /* 0x000fc400007e24ff */
[----:B------:R-:W-:Y:S02]  /*0350*/  IADD3.X R13, R2, R15, RZ, P2, P3 ;  /* 0x0000000f020d7210 */ /* 0x000fe400017e64ff */
[----:B------:R-:W-:Y:S02]  /*0360*/  IADD3 R0, P0, R6, R3, RZ ;  /* 0x0000000306007210 */ /* 0x000fe40007f1e0ff */
[----:B------:R-:W1:Y:S01]  /*0370*/  LDC.64 R2, c[0x0][0x228] ;  /* 0x00008a00ff027b82 */ /* 0x000e620000000a00 */
[----:B------:R-:W-:Y:S02]  /*0380*/  LEA.HI R4, R4, R5, RZ, 0x8 ;  /* 0x0000000504047211 */ /* 0x000fe400078f40ff */
[----:B------:R-:W-:Y:S01]  /*0390*/  IADD3.X R15, RZ, R7, RZ, P0, !PT ;  /* 0x00000007ff0f7210 */ /* 0x000fe200007fe4ff */
[----:B------:R-:W-:Y:S01]  /*03a0*/  IMAD.SHL.U32 R7, R0, 0x10, RZ ;  /* 0x0000001000077824 */ /* 0x000fe200078e00ff */
[----:B------:R-:W-:Y:S02]  /*03b0*/  SHF.R.S32.HI R21, RZ, 0x8, R4 ;  /* 0x00000008ff157819 */ /* 0x000fe40000011404 */
[----:B-----5:R-:W-:-:S02]  /*03c0*/  LEA R24, P0, R16, UR6, 0x2 ;  /* 0x0000000610187c11 */ /* 0x020fc4000f8010ff */
[----:B------:R-:W-:Y:S02]  /*03d0*/  LEA.HI R6, R21, R21, RZ, 0x5 ;  /* 0x0000001515067211 */ /* 0x000fe400078f28ff */
[--C-:B------:R-:W-:Y:S02]  /*03e0*/  SHF.R.U32.HI R25, RZ, 0x1b, R17.reuse ;  /* 0x0000001bff197819 */ /* 0x100fe40000011611 */
[----:B------:R-:W-:Y:S02]  /*03f0*/  LOP3.LUT R6, R6, 0xffffffe0, RZ, 0xc0, !PT ;  /* 0xffffffe006067812 */ /* 0x000fe400078ec0ff */
[----:B------:R-:W-:Y:S02]  /*0400*/  LEA.HI.X R16, R16, UR7, R17, 0x2, P0 ;  /* 0x0000000710107c11 */ /* 0x000fe400080f1411 */
[----:B------:R-:W-:Y:S02]  /*0410*/  IADD3 R20, R21, -R6, RZ ;  /* 0x8000000615147210 */ /* 0x000fe40007ffe0ff */
[----:B------:R-:W-:-:S02]  /*0420*/  LEA R14, P1, R18, UR6, 0x2 ;  /* 0x00000006120e7c11 */ /* 0x000fc4000f8210ff */
[----:B------:R-:W-:Y:S02]  /*0430*/  SHF.R.U32.HI R4, RZ, 0x1b, R19 ;  /* 0x0000001bff047819 */ /* 0x000fe40000011613 */
[----:B------:R-:W-:Y:S01]  /*0440*/  SHF.R.U32.HI R17, RZ, 0x1e, R23 ;  /* 0x0000001eff117819 */ /* 0x000fe20000011617 */
[----:B-1----:R-:W-:Y:S01]  /*0450*/  IMAD.WIDE R2, R20, 0x4, R2 ;  /* 0x0000000414027825 */ /* 0x002fe200078e0202 */
[----:B------:R-:W-:Y:S02]  /*0460*/  LOP3.LUT R25, R25, 0x10, RZ, 0xc0, !PT ;  /* 0x0000001019197812 */ /* 0x000fe400078ec0ff */
[----:B------:R-:W-:Y:S01]  /*0470*/  LEA.HI.X R18, R18, UR7, R19, 0x2, P1 ;  /* 0x0000000712127c11 */ /* 0x000fe200088f1413 */
[----:B------:R-:W-:Y:S01]  /*0480*/  ULDC.64 UR6, c[0x0][0x2b0] ;  /* 0x0000ac0000067ab9 */ /* 0x000fe20000000a00 */
[----:B------:R-:W-:Y:S01]  /*0490*/  LOP3.LUT R4, R4, 0x10, RZ, 0xc0, !PT ;  /* 0x0000001004047812 */ /* 0x000fe200078ec0ff */
[----:B------:R-:W2:Y:S01]  /*04a0*/  LDG.E.EL R2, desc[UR4][R2.64] ;  /* 0x0000000402027981 */ /* 0x000ea2000c2e1900 */
[----:B------:R-:W-:-:S02]  /*04b0*/  LOP3.LUT R17, R17, 0x2, RZ, 0xc0, !PT ;  /* 0x0000000211117812 */ /* 0x000fc400078ec0ff */
[----:B------:R-:W-:Y:S02]  /*04c0*/  SHF.L.U64.HI R15, R0, 0x4, R15 ;  /* 0x00000004000f7819 */ /* 0x000fe4000001020f */
[C---:B------:R-:W-:Y:S02]  /*04d0*/  IADD3 R24, P1, P2, R7.reuse, R24, R25 ;  /* 0x0000001807187210 */ /* 0x040fe40007a3e019 */
[----:B------:R-:W-:Y:S02]  /*04e0*/  IADD3 R14, P3, P4, R7, R14, R4 ;  /* 0x0000000e070e7210 */ /* 0x000fe40007c7e004 */
[----:B------:R-:W-:Y:S02]  /*04f0*/  IADD3 R7, P6, R22, R17, RZ ;  /* 0x0000001116077210 */ /* 0x000fe40007fde0ff */
[----:B------:R-:W-:Y:S02]  /*0500*/  IADD3.X R25, R15, R16, RZ, P1, P2 ;  /* 0x000000100f197210 */ /* 0x000fe40000fe44ff */
[----:B------:R-:W1:Y:S01]  /*0510*/  LDC.64 R16, c[0x0][0x220] ;  /* 0x00008800ff107b82 */ /* 0x000e620000000a00 */
[----:B------:R-:W-:-:S02]  /*0520*/  SHF.R.U32.HI R29, RZ, 0x1c, R9 ;  /* 0x0000001cff1d7819 */ /* 0x000fc40000011609 */
[----:B------:R-:W-:Y:S02]  /*0530*/  SHF.R.U32.HI R27, RZ, 0x1c, R11 ;  /* 0x0000001cff1b7819 */ /* 0x000fe4000001160b */
[----:B------:R-:W-:Y:S02]  /*0540*/  LEA R28, P0, R8, UR6, 0x2 ;  /* 0x00000006081c7c11 */ /* 0x000fe4000f8010ff */
[----:B------:R-:W-:Y:S02]  /*0550*/  LOP3.LUT R29, R29, 0x8, RZ, 0xc0, !PT ;  /* 0x000000081d1d7812 */ /* 0x000fe400078ec0ff */
[----:B------:R-:W-:Y:S02]  /*0560*/  SHF.L.U32 R26, R7, 0x3, RZ ;  /* 0x00000003071a7819 */ /* 0x000fe400000006ff */
[----:B------:R-:W-:Y:S02]  /*0570*/  IADD3.X R15, R15, R18, RZ, P3, P4 ;  /* 0x000000120f0f7210 */ /* 0x000fe40001fe84ff */
[----:B------:R-:W-:Y:S01]  /*0580*/  LEA R0, P3, R10, UR6, 0x2 ;  /* 0x000000060a007c11 */ /* 0x000fe2000f8610ff */
[----:B------:R-:W3:Y:S01]  /*0590*/  LDC.64 R18, c[0x0][0x230] ;  /* 0x00008c00ff127b82 */ /* 0x000ee20000000a00 */
[----:B------:R-:W-:-:S02]  /*05a0*/  LOP3.LUT R27, R27, 0x8, RZ, 0xc0, !PT ;  /* 0x000000081b1b7812 */ /* 0x000fc400078ec0ff */
[C---:B------:R-:W-:Y:S02]  /*05b0*/  IADD3 R28, P1, P2, R26.reuse, R28, R29 ;  /* 0x0000001c1a1c7210 */ /* 0x040fe40007a3e01d */
[----:B------:R-:W-:Y:S01]  /*05c0*/  IADD3 R26, P4, P5, R26, R0, R27 ;  /* 0x000000001a1a7210 */ /* 0x000fe20007d9e01b */
[----:B------:R-:W-:-:S04]  /*05d0*/  IMAD.SHL.U32 R0, R21, 0x40, RZ ;  /* 0x0000004015007824 */ /* 0x000fc800078e00ff */
[----:B------:R-:W-:-:S04]  /*05e0*/  IMAD.WIDE R30, R0, 0x4, R30 ;  /* 0x00000004001e7825 */ /* 0x000fc800078e021e */
[----:B------:R-:W-:Y:S02]  /*05f0*/  IMAD.WIDE R12, R0, 0x4, R12 ;  /* 0x00000004000c7825 */ /* 0x000fe400078e020c */
[----:B------:R1:W4:Y:S04]  /*0600*/  LDG.E.EL R0, desc[UR4][R30.64] ;  /* 0x000000041e007981 */ /* 0x000328000c2e1900 */
[----:B------:R-:W5:Y:S01]  /*0610*/  LDG.E.EL R4, desc[UR4][R12.64] ;  /* 0x000000040c047981 */ /* 0x000f62000c2e1900 */
[C---:B-1----:R-:W-:Y:S02]  /*0620*/  IMAD.WIDE R30, R20.reuse, 0x4, R16 ;  /* 0x00000004141e7825 */ /* 0x042fe400078e0210 */
[----:B------:R-:W1:Y:S03]  /*0630*/  LDC.64 R16, c[0x0][0x218] ;  /* 0x00008600ff107b82 */ /* 0x000e660000000a00 */
[----:B------:R-:W4:Y:S01]  /*0640*/  LDG.E.EL R3, desc[UR4][R30.64] ;  /* 0x000000041e037981 */ /* 0x000f22000c2e1900 */
[----:B---3--:R-:W-:-:S05]  /*0650*/  IMAD.WIDE R18, R20, 0x4, R18 ;  /* 0x0000000414127825 */ /* 0x008fca00078e0212 */
[----:B------:R3:W4:Y:S02]  /*0660*/  LDG.E.EL R6, desc[UR4][R18.64] ;  /* 0x0000000412067981 */ /* 0x000724000c2e1900 */
[----:B---3--:R-:W3:Y:S01]  /*0670*/  LDC.64 R18, c[0x0][0x238] ;  /* 0x00008e00ff127b82 */ /* 0x008ee20000000a00 */
[----:B-1----:R-:W-:-:S06]  /*0680*/  IMAD.WIDE R16, R5, 0x4, R16 ;  /* 0x0000000405107825 */ /* 0x002fcc00078e0210 */
[----:B------:R-:W4:Y:S01]  /*0690*/  LDG.E.64 R16, desc[UR4][R16.64] ;  /* 0x0000000410107981 */ /* 0x000f22000c1e1b00 */
[----:B---3--:R-:W-:-:S06]  /*06a0*/  IMAD.WIDE R18, R20, 0x4, R18 ;  /* 0x0000000414127825 */ /* 0x008fcc00078e0212 */
[----:B------:R1:W3:Y:S01]  /*06b0*/  LDG.E.EL R18, desc[UR4][R18.64] ;  /* 0x0000000412127981 */ /* 0x0002e2000c2e1900 */
[----:B0-----:R-:W-:Y:S02]  /*06c0*/  SHF.L.U32 R12, R21, 0x4, RZ ;  /* 0x00000004150c7819 */ /* 0x001fe400000006ff */
[----:B------:R-:W-:-:S03]  /*06d0*/  LEA.HI.X R8, R8, UR7, R9, 0x2, P0 ;  /* 0x0000000708087c11 */ /* 0x000fc600080f1409 */
[----:B------:R-:W-:-:S04]  /*06e0*/  IMAD.WIDE R24, R12, 0x4, R24 ;  /* 0x000000040c187825 */ /* 0x000fc800078e0218 */
[----:B------:R-:W-:Y:S02]  /*06f0*/  IMAD.WIDE R14, R12, 0x4, R14 ;  /* 0x000000040c0e7825 */ /* 0x000fe400078e020e */
[----:B------:R-:W0:Y:S01]  /*0700*/  LDC.64 R12, c[0x0][0x290] ;  /* 0x0000a400ff0c7b82 */ /* 0x000e220000000a00 */
[----:B------:R-:W-:Y:S01]  /*0710*/  LEA.HI.X R10, R10, UR7, R11, 0x2, P3 ;  /* 0x000000070a0a7c11 */ /* 0x000fe200098f140b */
[----:B------:R-:W-:Y:S01]  /*0720*/  IMAD.SHL.U32 R21, R21, 0x4, RZ ;  /* 0x0000000415157824 */ /* 0x000fe200078e00ff */
[----:B------:R-:W5:Y:S01]  /*0730*/  LDG.E.EL R24, desc[UR4][R24.64] ;  /* 0x0000000418187981 */ /* 0x000f62000c2e1900 */
[----:B0-----:R-:W-:-:S04]  /*0740*/  IMAD.WIDE R12, R20, 0x4, R12 ;  /* 0x00000004140c7825 */ /* 0x001fc800078e020c */
[----:B--2---:R-:W-:Y:S01]  /*0750*/  FADD R27, R2, 9.9999997473787516356e-06 ;  /* 0x3727c5ac021b7421 */ /* 0x004fe20000000000 */
[----:B------:R-:W-:Y:S02]  /*0760*/  IADD3.X R2, RZ, R23, RZ, P6, !PT ;  /* 0x00000017ff027210 */ /* 0x000fe400037fe4ff */
[----:B------:R-:W0:Y:S01]  /*0770*/  LDC.64 R22, c[0x0][0x260] ;  /* 0x00009800ff167b82 */ /* 0x000e220000000a00 */
[----:B-1----:R-:W1:Y:S01]  /*0780*/  MUFU.SQRT R19, R27 ;  /* 0x0000001b00137308 */ /* 0x002e620000002000 */
[----:B------:R-:W-:Y:S02]  /*0790*/  SHF.L.U64.HI R2, R7, 0x3, R2 ;  /* 0x0000000307027819 */ /* 0x000fe40000010202 */
[----:B------:R2:W5:Y:S01]  /*07a0*/  LDG.E.EL R7, desc[UR4][R14.64] ;  /* 0x000000040e077981 */ /* 0x000562000c2e1900 */
[----:B-1----:R-:W-:-:S03]  /*07b0*/  FSETP.GT.AND P6, PT, R19, 8.50705917302346158658e+37, PT ;  /* 0x7e8000001300780b */ /* 0x002fc60003fc4000 */
[----:B--2---:R-:W1:Y:S01]  /*07c0*/  LDC.64 R14, c[0x0][0x258] ;  /* 0x00009600ff0e7b82 */ /* 0x004e620000000a00 */
[----:B------:R-:W-:Y:S02]  /*07d0*/  FSETP.GEU.AND P0, PT, R19, 1.175494350822287508e-38, PT ;  /* 0x008000001300780b */ /* 0x000fe40003f0e000 */
[----:B------:R-:W-:Y:S01]  /*07e0*/  IADD3.X R29, R2, R8, RZ, P1, P2 ;  /* 0x00000008021d7210 */ /* 0x000fe20000fe44ff */
[----:B0-----:R-:W-:Y:S01]  /*07f0*/  IMAD.WIDE R22, R20, 0x4, R22 ;  /* 0x0000000414167825 */ /* 0x001fe200078e0216 */
[----:B------:R-:W-:-:S03]  /*0800*/  IADD3.X R27, R2, R10, RZ, P4, P5 ;  /* 0x0000000a021b7210 */ /* 0x000fc600027ea4ff */
[----:B------:R-:W0:Y:S02]  /*0810*/  LDC.64 R8, c[0x0][0x270] ;  /* 0x00009c00ff087b82 */ /* 0x000e240000000a00 */
[----:B------:R-:W-:Y:S01]  /*0820*/  @P6 FMUL R19, R19, 0.25 ;  /* 0x3e80000013136820 */ /* 0x000fe20000400000 */
[----:B------:R2:W5:Y:S01]  /*0830*/  LDG.E.EL R2, desc[UR4][R22.64] ;  /* 0x0000000416027981 */ /* 0x000562000c2e1900 */
[----:B------:R-:W-:-:S04]  /*0840*/  IMAD.WIDE R10, R21, 0x4, R28 ;  /* 0x00000004150a7825 */ /* 0x000fc800078e021c */
[----:B------:R-:W-:Y:S01]  /*0850*/  @!P0 FMUL R19, R19, 16777216 ;  /* 0x4b80000013138820 */ /* 0x000fe20000400000 */
[----:B------:R-:W-:Y:S01]  /*0860*/  HFMA2.MMA R28, -RZ, RZ, 1.625, 0 ;  /* 0x3e800000ff1c7435 */ /* 0x000fe200000001ff */
[----:B------:R-:W-:Y:S02]  /*0870*/  IMAD.WIDE R26, R21, 0x4, R26 ;  /* 0x00000004151a7825 */ /* 0x000fe400078e021a */
[----:B------:R1:W5:Y:S01]  /*0880*/  LDG.E.EL R21, desc[UR4][R12.64] ;  /* 0x000000040c157981 */ /* 0x000362000c2e1900 */
[----:B--2---:R-:W2:Y:S01]  /*0890*/  LDC.64 R22, c[0x0][0x2c0] ;  /* 0x0000b000ff167b82 */ /* 0x004ea20000000a00 */
[----:B------:R-:W1:Y:S02]  /*08a0*/  MUFU.RCP R19, R19 ;  /* 0x0000001300137308 */ /* 0x000e640000001000 */
[----:B------:R-:W5:Y:S03]  /*08b0*/  LDG.E.EL R10, desc[UR4][R10.64] ;  /* 0x000000040a0a7981 */ /* 0x000f66000c2e1900 */
[----:B------:R-:W-:-:S02]  /*08c0*/  FSEL R28, R28, 1, P6 ;  /* 0x3f8000001c1c7808 */ /* 0x000fc40003000000 */
[----:B-1----:R-:W1:Y:S03]  /*08d0*/  LDC.64 R12, c[0x0][0x268] ;  /* 0x00009a00ff0c7b82 */ /* 0x002e660000000a00 */
[----:B------:R-:W-:Y:S01]  /*08e0*/  @!P0 FMUL R28, R28, 16777216 ;  /* 0x4b8000001c1c8820 */ /* 0x000fe20000400000 */
[----:B------:R-:W-:-:S04]  /*08f0*/  IMAD.WIDE R14, R20, 0x4, R14 ;  /* 0x00000004140e7825 */ /* 0x000fc800078e020e */
[----:B------:R-:W-:Y:S02]  /*0900*/  FMUL R25, R19, R28 ;  /* 0x0000001c13197220 */ /* 0x000fe40000400000 */
[----:B------:R0:W5:Y:S01]  /*0910*/  LDG.E.EL R19, desc[UR4][R26.64] ;  /* 0x000000041a137981 */ /* 0x000162000c2e1900 */
[----:B--2---:R-:W-:Y:S01]  /*0920*/  IMAD.WIDE R22, R20, 0x4, R22 ;  /* 0x0000000414167825 */ /* 0x004fe200078e0216 */
[----:B0-----:R-:W0:Y:S03]  /*0930*/  LDC.64 R26, c[0x0][0x288] ;  /* 0x0000a200ff1a7b82 */ /* 0x001e260000000a00 */
[--C-:B----4-:R-:W-:Y:S01]  /*0940*/  FADD R28, R17, -R3.reuse ;  /* 0x80000003111c7221 */ /* 0x110fe20000000000 */
[----:B------:R-:W-:-:S03]  /*0950*/  FADD R16, R16, -R3 ;  /* 0x8000000310107221 */ /* 0x000fc60000000000 */
[C---:B------:R-:W-:Y:S01]  /*0960*/  FMUL R3, R25.reuse, R28 ;  /* 0x0000001c19037220 */ /* 0x040fe20000400000 */
[----:B------:R-:W-:Y:S01]  /*0970*/  FMUL R11, R25, R16 ;  /* 0x00000010190b7220 */ /* 0x000fe20000400000 */
[C---:B-1----:R-:W-:Y:S01]  /*0980*/  IMAD.WIDE R12, R20.reuse, 0x4, R12 ;  /* 0x00000004140c7825 */ /* 0x042fe200078e020c */
[----:B------:R-:W2:Y:S01]  /*0990*/  LDG.E.EL R25, desc[UR4][R22.64] ;  /* 0x0000000416197981 */ /* 0x000ea2000c2e1900 */
[----:B------:R-:W1:Y:S02]  /*09a0*/  LDC.64 R16, c[0x0][0x298] ;  /* 0x0000a600ff107b82 */ /* 0x000e640000000a00 */
[----:B------:R-:W-:-:S06]  /*09b0*/  IMAD.WIDE R8, R20, 0x4, R8 ;  /* 0x0000000414087825 */ /* 0x000fcc00078e0208 */
[----:B------:R-:W4:Y:S01]  /*09c0*/  LDC.64 R28, c[0x0][0x2b8] ;  /* 0x0000ae00ff1c7b82 */ /* 0x000f220000000a00 */
[----:B------:R3:W2:Y:S04]  /*09d0*/  LDG.E.EL R22, desc[UR4][R14.64] ;  /* 0x000000040e167981 */ /* 0x0006a8000c2e1900 */
[----:B------:R3:W2:Y:S02]  /*09e0*/  LDG.E.EL R23, desc[UR4][R12.64] ;  /* 0x000000040c177981 */ /* 0x0006a4000c2e1900 */
[----:B---3--:R-:W-:Y:S02]  /*09f0*/  FFMA R3, R6, R3, R18 ;  /* 0x0000000306037223 */ /* 0x008fe40000000012 */
[----:B------:R-:W3:Y:S01]  /*0a00*/  LDG.E.EL R8, desc[UR4][R8.64] ;  /* 0x0000000408087981 */ /* 0x000ee2000c2e1900 */
[----:B------:R-:W0:Y:S08]  /*0a10*/  LDC.64 R14, c[0x0][0x2a0] ;  /* 0x0000a800ff0e7b82 */ /* 0x000e300000000a00 */
[----:B------:R-:W4:Y:S01]  /*0a20*/  LDC.64 R12, c[0x0][0x240] ;  /* 0x00009000ff0c7b82 */ /* 0x000f220000000a00 */
[----:B-1----:R-:W-:-:S04]  /*0a30*/  IMAD.WIDE R16, R20, 0x4, R16 ;  /* 0x0000000414107825 */ /* 0x002fc800078e0210 */
[----:B------:R-:W-:Y:S02]  /*0a40*/  FFMA R18, R6, R11, R18 ;  /* 0x0000000b06127223 */ /* 0x000fe40000000012 */
[----:B------:R1:W3:Y:S01]  /*0a50*/  LDG.E.EL R11, desc[UR4][R16.64] ;  /* 0x00000004100b7981 */ /* 0x0002e2000c2e1900 */
[----:B0-----:R-:W-:Y:S01]  /*0a60*/  IMAD.WIDE R14, R20, 0x4, R14 ;  /* 0x00000004140e7825 */ /* 0x001fe200078e020e */
[----:B-1----:R-:W0:Y:S04]  /*0a70*/  LDC.64 R16, c[0x0][0x2c8] ;  /* 0x0000b200ff107b82 */ /* 0x002e280000000a00 */
[----:B------:R1:W3:Y:S01]  /*0a80*/  LDG.E.EL R9, desc[UR4][R14.64] ;  /* 0x000000040e097981 */ /* 0x0002e2000c2e1900 */
[----:B----4-:R-:W-:-:S04]  /*0a90*/  IMAD.WIDE R12, R5, 0x4, R12 ;  /* 0x00000004050c7825 */ /* 0x010fc800078e020c */
[C---:B------:R-:W-:Y:S02]  /*0aa0*/  IMAD.WIDE R26, R20.reuse, 0x4, R26 ;  /* 0x00000004141a7825 */ /* 0x040fe400078e021a */
[----:B------:R-:W4:Y:S01]  /*0ab0*/  LDG.E.64 R12, desc[UR4][R12.64] ;  /* 0x000000040c0c7981 */ /* 0x000f22000c1e1b00 */
[----:B-1----:R-:W1:Y:S01]  /*0ac0*/  LDC.64 R14, c[0x0][0x2d0] ;  /* 0x0000b400ff0e7b82 */ /* 0x002e620000000a00 */
[C---:B------:R-:W-:Y:S02]  /*0ad0*/  IMAD.WIDE R28, R20.reuse, 0x4, R28 ;  /* 0x00000004141c7825 */ /* 0x040fe400078e021c */
[----:B------:R-:W3:Y:S04]  /*0ae0*/  LDG.E.EL R26, desc[UR4][R26.64] ;  /* 0x000000041a1a7981 */ /* 0x000ee8000c2e1900 */
[----:B------:R0:W3:Y:S02]  /*0af0*/  LDG.E.EL R6, desc[UR4][R28.64] ;  /* 0x000000041c067981 */ /* 0x0000e4000c2e1900 */
[----:B0-----:R-:W-:-:S04]  /*0b00*/  IMAD.WIDE R16, R20, 0x4, R16 ;  /* 0x0000000414107825 */ /* 0x001fc800078e0210 */
[----:B-1----:R-:W-:Y:S02]  /*0b10*/  IMAD.WIDE R14, R20, 0x4, R14 ;  /* 0x00000004140e7825 */ /* 0x002fe400078e020e */
[----:B------:R-:W3:Y:S04]  /*0b20*/  LDG.E.EL R20, desc[UR4][R16.64] ;  /* 0x0000000410147981 */ /* 0x000ee8000c2e1900 */
[----:B------:R0:W3:Y:S01]  /*0b30*/  LDG.E.EL R27, desc[UR4][R14.64] ;  /* 0x000000040e1b7981 */ /* 0x0000e2000c2e1900 */
[----:B-----5:R-:W-:Y:S01]  /*0b40*/  FADD R2, R2, 9.9999997473787516356e-06 ;  /* 0x3727c5ac02027421 */ /* 0x020fe20000000000 */
[----:B------:R-:W-:-:S03]  /*0b50*/  FADD R28, R21, 9.9999997473787516356e-06 ;  /* 0x3727c5ac151c7421 */ /* 0x000fc60000000000 */
[----:B------:R-:W1:Y:S08]  /*0b60*/  MUFU.SQRT R29, R2 ;  /* 0x00000002001d7308 */ /* 0x000e700000002000 */
[----:B------:R-:W5:Y:S01]  /*0b70*/  MUFU.SQRT R28, R28 ;  /* 0x0000001c001c7308 */ /* 0x000f620000002000 */
[C---:B-1----:R-:W-:Y:S02]  /*0b80*/  FSETP.GT.AND P0, PT, R29.reuse, 8.50705917302346158658e+37, PT ;  /* 0x7e8000001d00780b */ /* 0x042fe40003f04000 */
[----:B------:R-:W-:-:S02]  /*0b90*/  FSETP.GEU.AND P3, PT, R29, 1.175494350822287508e-38, PT ;  /* 0x008000001d00780b */ /* 0x000fc40003f6e000 */
[C---:B-----5:R-:W-:Y:S02]  /*0ba0*/  FSETP.GT.AND P1, PT, R28.reuse, 8.50705917302346158658e+37, PT ;  /* 0x7e8000001c00780b */ /* 0x060fe40003f24000 */
[----:B------:R-:W-:-:S07]  /*0bb0*/  FSETP.GEU.AND P4, PT, R28, 1.175494350822287508e-38, PT ;  /* 0x008000001c00780b */ /* 0x000fce0003f8e000 */
[----:B------:R-:W-:Y:S01]  /*0bc0*/  @P0 FMUL R29, R29, 0.25 ;  /* 0x3e8000001d1d0820 */ /* 0x000fe20000400000 */
[----:B--2---:R-:W-:-:S04]  /*0bd0*/  FADD R25, R25, 9.9999997473787516356e-06 ;  /* 0x3727c5ac19197421 */ /* 0x004fc80000000000 */
[----:B------:R-:W1:Y:S01]  /*0be0*/  MUFU.SQRT R21, R25 ;  /* 0x0000001900157308 */ /* 0x000e620000002000 */
[----:B------:R-:W-:Y:S01]  /*0bf0*/  @P1 FMUL R28, R28, 0.25 ;  /* 0x3e8000001c1c1820 */ /* 0x000fe20000400000 */
[----:B------:R-:W-:-:S03]  /*0c00*/  @!P3 FMUL R29, R29, 16777216 ;  /* 0x4b8000001d1db820 */ /* 0x000fc60000400000 */
[----:B------:R-:W-:Y:S01]  /*0c10*/  @!P4 FMUL R28, R28, 16777216 ;  /* 0x4b8000001c1cc820 */ /* 0x000fe20000400000 */
[C---:B-1----:R-:W-:Y:S02]  /*0c20*/  FSETP.GT.AND P2, PT, R21.reuse, 8.50705917302346158658e+37, PT ;  /* 0x7e8000001500780b */ /* 0x042fe40003f44000 */
[----:B------:R-:W-:Y:S01]  /*0c30*/  FSETP.GEU.AND P5, PT, R21, 1.175494350822287508e-38, PT ;  /* 0x008000001500780b */ /* 0x000fe20003fae000 */
[----:B------:R-:W1:Y:S01]  /*0c40*/  MUFU.RCP R29, R29 ;  /* 0x0000001d001d7308 */ /* 0x000e620000001000 */
[----:B------:R-:W-:Y:S01]  /*0c50*/  MOV R2, 0x3e800000 ;  /* 0x3e80000000027802 */ /* 0x000fe20000000f00 */
[----:B------:R-:W-:-:S06]  /*0c60*/  FADD R31, -R22, R0 ;  /* 0x00000000161f7221 */ /* 0x000fcc0000000100 */
[----:B------:R-:W2:Y:S02]  /*0c70*/  MUFU.RCP R28, R28 ;  /* 0x0000001c001c7308 */ /* 0x000ea40000001000 */
[----:B------:R-:W-:Y:S01]  /*0c80*/  @P2 FMUL R21, R21, 0.25 ;  /* 0x3e80000015152820 */ /* 0x000fe20000400000 */
[----:B------:R-:W-:-:S03]  /*0c90*/  FSEL R0, R2, 1, P0 ;  /* 0x3f80000002007808 */ /* 0x000fc60000000000 */
[----:B------:R-:W-:Y:S01]  /*0ca0*/  @!P5 FMUL R21, R21, 16777216 ;  /* 0x4b8000001515d820 */ /* 0x000fe20000400000 */
[----:B0-----:R-:W-:Y:S01]  /*0cb0*/  FSEL R15, R2, 1, P1 ;  /* 0x3f800000020f7808 */ /* 0x001fe20000800000 */
[----:B------:R-:W-:-:S04]  /*0cc0*/  @!P3 FMUL R0, R0, 16777216 ;  /* 0x4b8000000000b820 */ /* 0x000fc80000400000 */
[----:B------:R-:W0:Y:S01]  /*0cd0*/  MUFU.RCP R21, R21 ;  /* 0x0000001500157308 */ /* 0x000e220000001000 */
[----:B------:R-:W-:Y:S01]  /*0ce0*/  @!P4 FMUL R15, R15, 16777216 ;  /* 0x4b8000000f0fc820 */ /* 0x000fe20000400000 */
[----:B------:R-:W-:Y:S01]  /*0cf0*/  FADD R17, -R22, R4 ;  /* 0x0000000416117221 */ /* 0x000fe20000000100 */
[----:B-1----:R-:W-:Y:S02]  /*0d00*/  FMUL R0, R29, R0 ;  /* 0x000000001d007220 */ /* 0x002fe40000400000 */
[----:B--2---:R-:W-:Y:S02]  /*0d10*/  FMUL R28, R28, R15 ;  /* 0x0000000f1c1c7220 */ /* 0x004fe40000400000 */
[C---:B------:R-:W-:Y:S01]  /*0d20*/  FMUL R17, R0.reuse, R17 ;  /* 0x0000001100117220 */ /* 0x040fe20000400000 */
[----:B------:R-:W-:Y:S01]  /*0d30*/  FMUL R31, R0, R31 ;  /* 0x0000001f001f7220 */ /* 0x000fe20000400000 */
[----:B----4-:R-:W-:Y:S01]  /*0d40*/  FADD R14, R12, R18 ;  /* 0x000000120c0e7221 */ /* 0x010fe20000000000 */
[----:B------:R-:W-:Y:S01]  /*0d50*/  FSETP.GEU.AND P1, PT, R18, -R12, PT ;  /* 0x8000000c1200720b */ /* 0x000fe20003f2e000 */
[----:B------:R-:W-:Y:S01]  /*0d60*/  FADD R15, R13, R3 ;  /* 0x000000030d0f7221 */ /* 0x000fe20000000000 */
[----:B------:R-:W-:-:S02]  /*0d70*/  FSEL R18, R2, 1, P2 ;  /* 0x3f80000002127808 */ /* 0x000fc40001000000 */
[----:B------:R-:W-:Y:S02]  /*0d80*/  FSETP.GEU.AND P0, PT, R3, -R13, PT ;  /* 0x8000000d0300720b */ /* 0x000fe40003f0e000 */
[----:B------:R-:W1:Y:S01]  /*0d90*/  LDC.64 R2, c[0x0][0x2d8] ;  /* 0x0000b600ff027b82 */ /* 0x000e620000000a00 */
[----:B------:R-:W-:Y:S01]  /*0da0*/  FSEL R14, R14, RZ, P1 ;  /* 0x000000ff0e0e7208 */ /* 0x000fe20000800000 */
[----:B---3--:R-:W-:Y:S01]  /*0db0*/  FADD R25, -R26, R24 ;  /* 0x000000181a197221 */ /* 0x008fe20000000100 */
[----:B------:R-:W-:Y:S01]  /*0dc0*/  @!P5 FMUL R18, R18, 16777216 ;  /* 0x4b8000001212d820 */ /* 0x000fe20000400000 */
[----:B------:R-:W-:Y:S01]  /*0dd0*/  FADD R7, -R26, R7 ;  /* 0x000000071a077221 */ /* 0x000fe20000000100 */
[----:B------:R-:W-:-:S03]  /*0de0*/  FSEL R15, R15, RZ, P0 ;  /* 0x000000ff0f0f7208 */ /* 0x000fc60000000000 */
[----:B------:R-:W2:Y:S01]  /*0df0*/  LDC.64 R12, c[0x0][0x210] ;  /* 0x00008400ff0c7b82 */ /* 0x000ea20000000a00 */
[C-C-:B------:R-:W-:Y:S01]  /*0e00*/  FFMA R0, R23.reuse, R17, R8.reuse ;  /* 0x0000001117007223 */ /* 0x140fe20000000008 */
[----:B------:R-:W-:Y:S01]  /*0e10*/  FFMA R23, R23, R31, R8 ;  /* 0x0000001f17177223 */ /* 0x000fe20000000008 */
[----:B------:R-:W-:Y:S01]  /*0e20*/  FMUL R4, R28, R25 ;  /* 0x000000191c047220 */ /* 0x000fe20000400000 */
[----:B------:R-:W-:Y:S01]  /*0e30*/  FADD R16, RZ, R14 ;  /* 0x0000000eff107221 */ /* 0x000fe20000000000 */
[----:B0-----:R-:W-:Y:S01]  /*0e40*/  FMUL R21, R21, R18 ;  /* 0x0000001215157220 */ /* 0x001fe20000400000 */
[----:B------:R-:W-:Y:S01]  /*0e50*/  FADD R10, -R6, R10 ;  /* 0x0000000a060a7221 */ /* 0x000fe20000000100 */
[----:B------:R-:W-:Y:S01]  /*0e60*/  FMUL R8, R28, R7 ;  /* 0x000000071c087220 */ /* 0x000fe20000400000 */
[----:B------:R-:W-:Y:S01]  /*0e70*/  FADD R6, -R6, R19 ;  /* 0x0000001306067221 */ /* 0x000fe20000000100 */
[----:B------:R-:W-:Y:S01]  /*0e80*/  FADD R7, RZ, R15 ;  /* 0x0000000fff077221 */ /* 0x000fe20000000000 */
[----:B------:R-:W-:Y:S01]  /*0e90*/  FADD R16, R16, R23 ;  /* 0x0000001710107221 */ /* 0x000fe20000000000 */
[----:B------:R-:W-:Y:S01]  /*0ea0*/  FMUL R10, R21, R10 ;  /* 0x0000000a150a7220 */ /* 0x000fe20000400000 */
[--C-:B------:R-:W-:Y:S01]  /*0eb0*/  FFMA R17, R11, R4, R9.reuse ;  /* 0x000000040b117223 */ /* 0x100fe20000000009 */
[----:B------:R-:W-:Y:S01]  /*0ec0*/  FMUL R6, R21, R6 ;  /* 0x0000000615067220 */ /* 0x000fe20000400000 */
[----:B------:R-:W-:Y:S01]  /*0ed0*/  FADD R0, R7, R0 ;  /* 0x0000000007007221 */ /* 0x000fe20000000000 */
[----:B------:R-:W-:Y:S01]  /*0ee0*/  FFMA R9, R11, R8, R9 ;  /* 0x000000080b097223 */ /* 0x000fe20000000009 */
[----:B------:R-:W-:Y:S01]  /*0ef0*/  FADD R17, R16, R17 ;  /* 0x0000001110117221 */ /* 0x000fe20000000000 */
[C-C-:B------:R-:W-:Y:S01]  /*0f00*/  FFMA R10, R20.reuse, R10, R27.reuse ;  /* 0x0000000a140a7223 */ /* 0x140fe2000000001b */
[----:B------:R-:W-:Y:S01]  /*0f10*/  FFMA R6, R20, R6, R27 ;  /* 0x0000000614067223 */ /* 0x000fe2000000001b */
[----:B------:R-:W-:-:S03]  /*0f20*/  FADD R9, R0, R9 ;  /* 0x0000000900097221 */ /* 0x000fc60000000000 */
[----:B------:R-:W-:Y:S01]  /*0f30*/  FSETP.GEU.AND P0, PT, R17, -R10, PT ;  /* 0x8000000a1100720b */ /* 0x000fe20003f0e000 */
[----:B------:R-:W-:Y:S01]  /*0f40*/  FADD R10, R10, R17 ;  /* 0x000000110a0a7221 */ /* 0x000fe20000000000 */
[----:B------:R-:W-:Y:S01]  /*0f50*/  FADD R0, R6, R9 ;  /* 0x0000000906007221 */ /* 0x000fe20000000000 */
[----:B------:R-:W-:Y:S01]  /*0f60*/  FSETP.GEU.AND P1, PT, R9, -R6, PT ;  /* 0x800000060900720b */ /* 0x000fe20003f2e000 */
[C---:B-1----:R-:W-:Y:S02]  /*0f70*/  IMAD.WIDE R2, R5.reuse, 0x4, R2 ;  /* 0x0000000405027825 */ /* 0x042fe400078e0202 */
[----:B------:R-:W-:Y:S02]  /*0f80*/  FSEL R10, R10, RZ, P0 ;  /* 0x000000ff0a0a7208 */ /* 0x000fe40000000000 */
[----:B--2---:R-:W-:Y:S01]  /*0f90*/  IMAD.WIDE R12, R5, 0x4, R12 ;  /* 0x00000004050c7825 */ /* 0x004fe200078e020c */
[----:B------:R-:W-:Y:S01]  /*0fa0*/  FSEL R11, R0, RZ, P1 ;  /* 0x000000ff000b7208 */ /* 0x000fe20000800000 */
[----:B------:R-:W-:Y:S04]  /*0fb0*/  STG.E.64 desc[UR4][R2.64], R14 ;  /* 0x0000000e02007986 */ /* 0x000fe8000c101b04 */
[----:B------:R-:W-:Y:S01]  /*0fc0*/  STG.E.64 desc[UR4][R12.64], R10 ;  /* 0x0000000a0c007986 */ /* 0x000fe2000c101b04 */
[----:B------:R-:W-:Y:S05]  /*0fd0*/  EXIT ;  /* 0x000000000000794d */ /* 0x000fea0003800000 */
.L_x_0:
[----:B------:R-:W-:-:S00]  /*0fe0*/  BRA `(.L_x_0) ;  /* 0xfffffffc00fc7947 */ /* 0x000fc0000383ffff */
[----:B------:R-:W-:-:S00]  /*0ff0*/  NOP ;  /* 0x0000000000007918 */ /* 0x000fc00000000000 */
        /* <DEDUP_REMOVED lines=8> */
.L_x_1:


//--------------------- .nv.global.init           --------------------------
	.section	.nv.global.init,"aw",@progbits
.nv.global.init:
	.type		_$_str,@object
	.size		_$_str,(_$_str_$_2 - _$_str)
_$_str:
        /*0000*/ 	.byte	0x5f, 0x5f, 0x43, 0x55, 0x44, 0x41, 0x5f, 0x46, 0x54, 0x5a, 0x00
	.type		_$_str_$_2,@object
	.size		_$_str_$_2,(.L_1 - _$_str_$_2)
_$_str_$_2:
        /*000b*/ 	.byte	0x5f, 0x5f, 0x43, 0x55, 0x44, 0x41, 0x5f, 0x50, 0x52, 0x45, 0x43, 0x5f, 0x53, 0x51, 0x52, 0x54
        /*001b*/ 	.byte	0x00
.L_1:


//--------------------- .nv.constant0.triton_poi_fused__native_batch_norm_legit_no_training__unsafe_index_add_relu_22 --------------------------
	.section	.nv.constant0.triton_poi_fused__native_batch_norm_legit_no_training__unsafe_index_add_relu_22,"a",@progbits
	.sectionflags	@""
	.align	4
.nv.constant0.triton_poi_fused__native_batch_norm_legit_no_training__unsafe_index_add_relu_22:
	.zero		740
